//
// Generated by NVIDIA NVVM Compiler
//
// Compiler Build ID: CL-36424714
// Cuda compilation tools, release 13.0, V13.0.88
// Based on NVVM 20.0.0
//

.version 9.0
.target sm_100
.address_size 64

	// .globl	_Z18shared_matrix_multPKiS0_Pii
// _ZZ18shared_matrix_multPKiS0_PiiE3s_a has been demoted
// _ZZ18shared_matrix_multPKiS0_PiiE3s_b has been demoted

.visible .entry _Z18shared_matrix_multPKiS0_Pii(
	.param .u64 .ptr .align 1 _Z18shared_matrix_multPKiS0_Pii_param_0,
	.param .u64 .ptr .align 1 _Z18shared_matrix_multPKiS0_Pii_param_1,
	.param .u64 .ptr .align 1 _Z18shared_matrix_multPKiS0_Pii_param_2,
	.param .u32 _Z18shared_matrix_multPKiS0_Pii_param_3
)
{
	.reg .pred 	%p<8>;
	.reg .b32 	%r<152>;
	.reg .b64 	%rd<13>;
	// demoted variable
	.shared .align 4 .b8 _ZZ18shared_matrix_multPKiS0_PiiE3s_a[4096];
	// demoted variable
	.shared .align 4 .b8 _ZZ18shared_matrix_multPKiS0_PiiE3s_b[4096];
	ld.param.u64 	%rd3, [_Z18shared_matrix_multPKiS0_Pii_param_0];
	ld.param.u64 	%rd4, [_Z18shared_matrix_multPKiS0_Pii_param_1];
	ld.param.u64 	%rd5, [_Z18shared_matrix_multPKiS0_Pii_param_2];
	ld.param.u32 	%r30, [_Z18shared_matrix_multPKiS0_Pii_param_3];
	mov.u32 	%r32, %ctaid.y;
	mov.u32 	%r33, %ntid.y;
	mov.u32 	%r145, %tid.y;
	mad.lo.s32 	%r2, %r32, %r33, %r145;
	mov.u32 	%r34, %ctaid.x;
	mov.u32 	%r35, %ntid.x;
	mov.u32 	%r143, %tid.x;
	mad.lo.s32 	%r4, %r34, %r35, %r143;
	setp.lt.s32 	%p1, %r30, 1;
	mov.b32 	%r151, 0;
	@%p1 bra 	$L__BB0_7;
	add.s32 	%r37, %r30, 31;
	shr.u32 	%r38, %r37, 5;
	shl.b32 	%r39, %r145, 7;
	mov.u32 	%r40, _ZZ18shared_matrix_multPKiS0_PiiE3s_a;
	add.s32 	%r5, %r40, %r39;
	shl.b32 	%r41, %r143, 2;
	add.s32 	%r6, %r5, %r41;
	mov.u32 	%r42, _ZZ18shared_matrix_multPKiS0_PiiE3s_b;
	add.s32 	%r8, %r42, %r41;
	add.s32 	%r7, %r8, %r39;
	neg.s32 	%r147, %r38;
	mad.lo.s32 	%r146, %r145, %r30, %r4;
	shl.b32 	%r11, %r30, 5;
	mad.lo.s32 	%r144, %r30, %r2, %r143;
	cvta.to.global.u64 	%rd1, %rd3;
	cvta.to.global.u64 	%rd2, %rd4;
	mov.b32 	%r151, 0;
$L__BB0_2:
	max.u32 	%r44, %r2, %r143;
	setp.ge.u32 	%p2, %r44, %r30;
	mov.b32 	%r149, 0;
	@%p2 bra 	$L__BB0_4;
	mul.wide.u32 	%rd6, %r144, 4;
	add.s64 	%rd7, %rd1, %rd6;
	ld.global.u32 	%r149, [%rd7];
$L__BB0_4:
	setp.ge.s32 	%p3, %r4, %r30;
	st.shared.u32 	[%r6], %r149;
	setp.ge.u32 	%p4, %r145, %r30;
	mov.b32 	%r150, 0;
	or.pred  	%p5, %p3, %p4;
	@%p5 bra 	$L__BB0_6;
	mul.wide.u32 	%rd8, %r146, 4;
	add.s64 	%rd9, %rd2, %rd8;
	ld.global.u32 	%r150, [%rd9];
$L__BB0_6:
	st.shared.u32 	[%r7], %r150;
	bar.sync 	0;
	ld.shared.u32 	%r46, [%r5];
	ld.shared.u32 	%r47, [%r8];
	mad.lo.s32 	%r48, %r47, %r46, %r151;
	ld.shared.u32 	%r49, [%r5+4];
	ld.shared.u32 	%r50, [%r8+128];
	mad.lo.s32 	%r51, %r50, %r49, %r48;
	ld.shared.u32 	%r52, [%r5+8];
	ld.shared.u32 	%r53, [%r8+256];
	mad.lo.s32 	%r54, %r53, %r52, %r51;
	ld.shared.u32 	%r55, [%r5+12];
	ld.shared.u32 	%r56, [%r8+384];
	mad.lo.s32 	%r57, %r56, %r55, %r54;
	ld.shared.u32 	%r58, [%r5+16];
	ld.shared.u32 	%r59, [%r8+512];
	mad.lo.s32 	%r60, %r59, %r58, %r57;
	ld.shared.u32 	%r61, [%r5+20];
	ld.shared.u32 	%r62, [%r8+640];
	mad.lo.s32 	%r63, %r62, %r61, %r60;
	ld.shared.u32 	%r64, [%r5+24];
	ld.shared.u32 	%r65, [%r8+768];
	mad.lo.s32 	%r66, %r65, %r64, %r63;
	ld.shared.u32 	%r67, [%r5+28];
	ld.shared.u32 	%r68, [%r8+896];
	mad.lo.s32 	%r69, %r68, %r67, %r66;
	ld.shared.u32 	%r70, [%r5+32];
	ld.shared.u32 	%r71, [%r8+1024];
	mad.lo.s32 	%r72, %r71, %r70, %r69;
	ld.shared.u32 	%r73, [%r5+36];
	ld.shared.u32 	%r74, [%r8+1152];
	mad.lo.s32 	%r75, %r74, %r73, %r72;
	ld.shared.u32 	%r76, [%r5+40];
	ld.shared.u32 	%r77, [%r8+1280];
	mad.lo.s32 	%r78, %r77, %r76, %r75;
	ld.shared.u32 	%r79, [%r5+44];
	ld.shared.u32 	%r80, [%r8+1408];
	mad.lo.s32 	%r81, %r80, %r79, %r78;
	ld.shared.u32 	%r82, [%r5+48];
	ld.shared.u32 	%r83, [%r8+1536];
	mad.lo.s32 	%r84, %r83, %r82, %r81;
	ld.shared.u32 	%r85, [%r5+52];
	ld.shared.u32 	%r86, [%r8+1664];
	mad.lo.s32 	%r87, %r86, %r85, %r84;
	ld.shared.u32 	%r88, [%r5+56];
	ld.shared.u32 	%r89, [%r8+1792];
	mad.lo.s32 	%r90, %r89, %r88, %r87;
	ld.shared.u32 	%r91, [%r5+60];
	ld.shared.u32 	%r92, [%r8+1920];
	mad.lo.s32 	%r93, %r92, %r91, %r90;
	ld.shared.u32 	%r94, [%r5+64];
	ld.shared.u32 	%r95, [%r8+2048];
	mad.lo.s32 	%r96, %r95, %r94, %r93;
	ld.shared.u32 	%r97, [%r5+68];
	ld.shared.u32 	%r98, [%r8+2176];
	mad.lo.s32 	%r99, %r98, %r97, %r96;
	ld.shared.u32 	%r100, [%r5+72];
	ld.shared.u32 	%r101, [%r8+2304];
	mad.lo.s32 	%r102, %r101, %r100, %r99;
	ld.shared.u32 	%r103, [%r5+76];
	ld.shared.u32 	%r104, [%r8+2432];
	mad.lo.s32 	%r105, %r104, %r103, %r102;
	ld.shared.u32 	%r106, [%r5+80];
	ld.shared.u32 	%r107, [%r8+2560];
	mad.lo.s32 	%r108, %r107, %r106, %r105;
	ld.shared.u32 	%r109, [%r5+84];
	ld.shared.u32 	%r110, [%r8+2688];
	mad.lo.s32 	%r111, %r110, %r109, %r108;
	ld.shared.u32 	%r112, [%r5+88];
	ld.shared.u32 	%r113, [%r8+2816];
	mad.lo.s32 	%r114, %r113, %r112, %r111;
	ld.shared.u32 	%r115, [%r5+92];
	ld.shared.u32 	%r116, [%r8+2944];
	mad.lo.s32 	%r117, %r116, %r115, %r114;
	ld.shared.u32 	%r118, [%r5+96];
	ld.shared.u32 	%r119, [%r8+3072];
	mad.lo.s32 	%r120, %r119, %r118, %r117;
	ld.shared.u32 	%r121, [%r5+100];
	ld.shared.u32 	%r122, [%r8+3200];
	mad.lo.s32 	%r123, %r122, %r121, %r120;
	ld.shared.u32 	%r124, [%r5+104];
	ld.shared.u32 	%r125, [%r8+3328];
	mad.lo.s32 	%r126, %r125, %r124, %r123;
	ld.shared.u32 	%r127, [%r5+108];
	ld.shared.u32 	%r128, [%r8+3456];
	mad.lo.s32 	%r129, %r128, %r127, %r126;
	ld.shared.u32 	%r130, [%r5+112];
	ld.shared.u32 	%r131, [%r8+3584];
	mad.lo.s32 	%r132, %r131, %r130, %r129;
	ld.shared.u32 	%r133, [%r5+116];
	ld.shared.u32 	%r134, [%r8+3712];
	mad.lo.s32 	%r135, %r134, %r133, %r132;
	ld.shared.u32 	%r136, [%r5+120];
	ld.shared.u32 	%r137, [%r8+3840];
	mad.lo.s32 	%r138, %r137, %r136, %r135;
	ld.shared.u32 	%r139, [%r5+124];
	ld.shared.u32 	%r140, [%r8+3968];
	mad.lo.s32 	%r151, %r140, %r139, %r138;
	bar.sync 	0;
	add.s32 	%r147, %r147, 1;
	setp.ne.s32 	%p6, %r147, 0;
	add.s32 	%r146, %r146, %r11;
	add.s32 	%r145, %r145, 32;
	add.s32 	%r144, %r144, 32;
	add.s32 	%r143, %r143, 32;
	@%p6 bra 	$L__BB0_2;
$L__BB0_7:
	max.s32 	%r141, %r2, %r4;
	setp.ge.s32 	%p7, %r141, %r30;
	@%p7 bra 	$L__BB0_9;
	mad.lo.s32 	%r142, %r30, %r2, %r4;
	cvta.to.global.u64 	%rd10, %rd5;
	mul.wide.s32 	%rd11, %r142, 4;
	add.s64 	%rd12, %rd10, %rd11;
	st.global.u32 	[%rd12], %r151;
$L__BB0_9:
	ret;

}


// ===== COMPILED SASS (sm_100) =====

	.target	sm_100

	.elftype	@"ET_EXEC"


//--------------------- .note.nv.tkinfo           --------------------------
	.section	.note.nv.tkinfo,"",@"SHT_NOTE"
	.sectionflags	@"SHF_NOTE_NV_TKINFO"
	.tkinfo
        /*0018*/ 	.word	0x00000002
        /*0030*/ 	.string	""
        /*0030*/ 	.string	"ptxas"
        /*0030*/ 	.string	"Cuda compilation tools, release 13.0, V13.0.88"
        /*0030*/ 	.string	"Build cuda_13.0.r13.0/compiler.36424714_0"
        /*0030*/ 	.string	"-arch sm_100 -m 64 "



//--------------------- .note.nv.cuinfo           --------------------------
	.section	.note.nv.cuinfo,"",@"SHT_NOTE"
	.sectionflags	@"SHF_NOTE_NV_CUINFO"
        /*0018*/ 	.short	0x0002
        /*001a*/ 	.short	0x0064
        /*001c*/ 	.short	0x0082
	.zero		2


//--------------------- .nv.info                  --------------------------
	.section	.nv.info,"",@"SHT_CUDA_INFO"
	.align	4


	//----- nvinfo : EIATTR_REGCOUNT
	.align		4
        /*0000*/ 	.byte	0x04, 0x2f
        /*0002*/ 	.short	(.L_1 - .L_0)
	.align		4
.L_0:
        /*0004*/ 	.word	index@(_Z18shared_matrix_multPKiS0_Pii)
        /*0008*/ 	.word	0x00000020


	//----- nvinfo : EIATTR_FRAME_SIZE
	.align		4
.L_1:
        /*000c*/ 	.byte	0x04, 0x11
        /*000e*/ 	.short	(.L_3 - .L_2)
	.align		4
.L_2:
        /*0010*/ 	.word	index@(_Z18shared_matrix_multPKiS0_Pii)
        /*0014*/ 	.word	0x00000000


	//----- nvinfo : EIATTR_MIN_STACK_SIZE
	.align		4
.L_3:
        /*0018*/ 	.byte	0x04, 0x12
        /*001a*/ 	.short	(.L_5 - .L_4)
	.align		4
.L_4:
        /*001c*/ 	.word	index@(_Z18shared_matrix_multPKiS0_Pii)
        /*0020*/ 	.word	0x00000000
.L_5:


//--------------------- .nv.compat                --------------------------
	.section	.nv.compat,"",@"SHT_CUDA_COMPAT_INFO"
	.align	4
        /*0000*/ 	.byte	0x02, 0x09, 0x00, 0x00, 0x02, 0x02, 0x01, 0x00, 0x02, 0x05, 0x05, 0x00, 0x03, 0x07, 0x01, 0x01
        /*0010*/ 	.byte	0x02, 0x03, 0x00, 0x00, 0x02, 0x06, 0x01, 0x00, 0x04, 0x0b, 0x08, 0x00, 0x09, 0x00, 0x00, 0x00
        /*0020*/ 	.byte	0x00, 0x00, 0x00, 0x00


//--------------------- .nv.info._Z18shared_matrix_multPKiS0_Pii --------------------------
	.section	.nv.info._Z18shared_matrix_multPKiS0_Pii,"",@"SHT_CUDA_INFO"
	.sectionflags	@""
	.align	4


	//----- nvinfo : EIATTR_CUDA_API_VERSION
	.align		4
        /*0000*/ 	.byte	0x04, 0x37
        /*0002*/ 	.short	(.L_7 - .L_6)
.L_6:
        /*0004*/ 	.word	0x00000082


	//----- nvinfo : EIATTR_KPARAM_INFO
	.align		4
.L_7:
        /*0008*/ 	.byte	0x04, 0x17
        /*000a*/ 	.short	(.L_9 - .L_8)
.L_8:
        /*000c*/ 	.word	0x00000000
        /*0010*/ 	.short	0x0003
        /*0012*/ 	.short	0x0018
        /*0014*/ 	.byte	0x00, 0xf0, 0x11, 0x00


	//----- nvinfo : EIATTR_KPARAM_INFO
	.align		4
.L_9:
        /*0018*/ 	.byte	0x04, 0x17
        /*001a*/ 	.short	(.L_11 - .L_10)
.L_10:
        /*001c*/ 	.word	0x00000000
        /*0020*/ 	.short	0x0002
        /*0022*/ 	.short	0x0010
        /*0024*/ 	.byte	0x00, 0xf5, 0x21, 0x00


	//----- nvinfo : EIATTR_KPARAM_INFO
	.align		4
.L_11:
        /*0028*/ 	.byte	0x04, 0x17
        /*002a*/ 	.short	(.L_13 - .L_12)
.L_12:
        /*002c*/ 	.word	0x00000000
        /*0030*/ 	.short	0x0001
        /*0032*/ 	.short	0x0008
        /*0034*/ 	.byte	0x00, 0xf5, 0x21, 0x00


	//----- nvinfo : EIATTR_KPARAM_INFO
	.align		4
.L_13:
        /*0038*/ 	.byte	0x04, 0x17
        /*003a*/ 	.short	(.L_15 - .L_14)
.L_14:
        /*003c*/ 	.word	0x00000000
        /*0040*/ 	.short	0x0000
        /*0042*/ 	.short	0x0000
        /*0044*/ 	.byte	0x00, 0xf5, 0x21, 0x00


	//----- nvinfo : EIATTR_SPARSE_MMA_MASK
	.align		4
.L_15:
        /*0048*/ 	.byte	0x03, 0x50
        /*004a*/ 	.short	0x0000


	//----- nvinfo : EIATTR_MAXREG_COUNT
	.align		4
        /*004c*/ 	.byte	0x03, 0x1b
        /*004e*/ 	.short	0x00ff


	//----- nvinfo : EIATTR_NUM_BARRIERS
	.align		4
        /*0050*/ 	.byte	0x02, 0x4c
        /*0052*/ 	.byte	0x01
	.zero		1


	//----- nvinfo : EIATTR_MERCURY_ISA_VERSION
	.align		4
        /*0054*/ 	.byte	0x03, 0x5f
        /*0056*/ 	.short	0x0101


	//----- nvinfo : EIATTR_VRC_CTA_INIT_COUNT
	.align		4
        /*0058*/ 	.byte	0x02, 0x4a
	.zero		1
	.zero		1


	//----- nvinfo : EIATTR_EXIT_INSTR_OFFSETS
	.align		4
        /*005c*/ 	.byte	0x04, 0x1c
        /*005e*/ 	.short	(.L_17 - .L_16)


	//   ....[0]....
.L_16:
        /*0060*/ 	.word	0x00000810


	//   ....[1]....
        /*0064*/ 	.word	0x00000860


	//----- nvinfo : EIATTR_CBANK_PARAM_SIZE
	.align		4
.L_17:
        /*0068*/ 	.byte	0x03, 0x19
        /*006a*/ 	.short	0x001c


	//----- nvinfo : EIATTR_PARAM_CBANK
	.align		4
        /*006c*/ 	.byte	0x04, 0x0a
        /*006e*/ 	.short	(.L_19 - .L_18)
	.align		4
.L_18:
        /*0070*/ 	.word	index@(.nv.constant0._Z18shared_matrix_multPKiS0_Pii)
        /*0074*/ 	.short	0x0380
        /*0076*/ 	.short	0x001c


	//----- nvinfo : EIATTR_SW_WAR
	.align		4
.L_19:
        /*0078*/ 	.byte	0x04, 0x36
        /*007a*/ 	.short	(.L_21 - .L_20)
.L_20:
        /*007c*/ 	.word	0x00000008
.L_21:


//--------------------- .nv.callgraph             --------------------------
	.section	.nv.callgraph,"",@"SHT_CUDA_CALLGRAPH"
	.align	4
	.sectionentsize	8
	.align		4
        /*0000*/ 	.word	0x00000000
	.align		4
        /*0004*/ 	.word	0xffffffff
	.align		4
        /*0008*/ 	.word	0x00000000
	.align		4
        /*000c*/ 	.word	0xfffffffe
	.align		4
        /*0010*/ 	.word	0x00000000
	.align		4
        /*0014*/ 	.word	0xfffffffd
	.align		4
        /*0018*/ 	.word	0x00000000
	.align		4
        /*001c*/ 	.word	0xfffffffc


//--------------------- .text._Z18shared_matrix_multPKiS0_Pii --------------------------
	.section	.text._Z18shared_matrix_multPKiS0_Pii,"ax",@progbits
	.align	128
        .global         _Z18shared_matrix_multPKiS0_Pii
        .type           _Z18shared_matrix_multPKiS0_Pii,@function
        .size           _Z18shared_matrix_multPKiS0_Pii,(.L_x_3 - _Z18shared_matrix_multPKiS0_Pii)
        .other          _Z18shared_matrix_multPKiS0_Pii,@"STO_CUDA_ENTRY STV_DEFAULT"
_Z18shared_matrix_multPKiS0_Pii:
.text._Z18shared_matrix_multPKiS0_Pii:
[----:B------:R-:W-:Y:S01]  /*0000*/  LDC R1, c[0x0][0x37c] ;  /* 0x0000df00ff017b82 */ /* 0x000fe20000000800 */
[----:B------:R-:W0:Y:S01]  /*0010*/  LDCU UR6, c[0x0][0x398] ;  /* 0x00007300ff0677ac */ /* 0x000e220008000800 */
[----:B------:R-:W1:Y:S06]  /*0020*/  S2R R19, SR_TID.Y ;  /* 0x0000000000137919 */ /* 0x000e6c0000002200 */
[----:B------:R-:W1:Y:S01]  /*0030*/  LDC R23, c[0x0][0x364] ;  /* 0x0000d900ff177b82 */ /* 0x000e620000000800 */
[----:B------:R-:W-:Y:S01]  /*0040*/  HFMA2 R25, -RZ, RZ, 0, 0 ;  /* 0x00000000ff197431 */ /* 0x000fe200000001ff */
[----:B------:R-:W2:Y:S01]  /*0050*/  LDCU.64 UR8, c[0x0][0x358] ;  /* 0x00006b00ff0877ac */ /* 0x000ea20008000a00 */
[----:B------:R-:W3:Y:S05]  /*0060*/  S2R R18, SR_TID.X ;  /* 0x0000000000127919 */ /* 0x000eea0000002100 */
[----:B------:R-:W1:Y:S08]  /*0070*/  S2UR UR4, SR_CTAID.Y ;  /* 0x00000000000479c3 */ /* 0x000e700000002600 */
[----:B------:R-:W3:Y:S01]  /*0080*/  S2UR UR5, SR_CTAID.X ;  /* 0x00000000000579c3 */ /* 0x000ee20000002500 */
[----:B0-----:R-:W-:-:S04]  /*0090*/  MOV R6, UR6 ;  /* 0x0000000600067c02 */ /* 0x001fc80008000f00 */
[----:B------:R-:W-:-:S03]  /*00a0*/  ISETP.GE.AND P0, PT, R6, 0x1, PT ;  /* 0x000000010600780c */ /* 0x000fc60003f06270 */
[----:B------:R-:W3:Y:S01]  /*00b0*/  LDC R21, c[0x0][0x360] ;  /* 0x0000d800ff157b82 */ /* 0x000ee20000000800 */
[----:B-1----:R-:W-:Y:S02]  /*00c0*/  IMAD R23, R23, UR4, R19 ;  /* 0x0000000417177c24 */ /* 0x002fe4000f8e0213 */
[----:B---3--:R-:W-:-:S07]  /*00d0*/  IMAD R21, R21, UR5, R18 ;  /* 0x0000000515157c24 */ /* 0x008fce000f8e0212 */
[----:B--2---:R-:W-:Y:S05]  /*00e0*/  @!P0 BRA `(.L_x_0) ;  /* 0x0000000400c08947 */ /* 0x004fea0003800000 */
[----:B------:R-:W0:Y:S01]  /*00f0*/  S2UR UR6, SR_CgaCtaId ;  /* 0x00000000000679c3 */ /* 0x000e220000008800 */
[----:B------:R-:W-:Y:S01]  /*0100*/  UMOV UR4, 0x400 ;  /* 0x0000040000047882 */ /* 0x000fe20000000000 */
[----:B------:R-:W-:Y:S01]  /*0110*/  IADD3 R2, PT, PT, R6, 0x1f, RZ ;  /* 0x0000001f06027810 */ /* 0x000fe20007ffe0ff */
[----:B------:R-:W-:Y:S01]  /*0120*/  UIADD3 UR5, UPT, UPT, UR4, 0x1000, URZ ;  /* 0x0000100004057890 */ /* 0x000fe2000fffe0ff */
[----:B------:R-:W-:Y:S01]  /*0130*/  MOV R25, RZ ;  /* 0x000000ff00197202 */ /* 0x000fe20000000f00 */
[-C--:B------:R-:W-:Y:S01]  /*0140*/  IMAD R17, R19, R6.reuse, R21 ;  /* 0x0000000613117224 */ /* 0x080fe200078e0215 */
[----:B------:R-:W-:Y:S01]  /*0150*/  SHF.R.U32.HI R2, RZ, 0x5, R2 ;  /* 0x00000005ff027819 */ /* 0x000fe20000011602 */
[----:B------:R-:W-:Y:S01]  /*0160*/  IMAD R7, R23, R6, R18 ;  /* 0x0000000617077224 */ /* 0x000fe200078e0212 */
[----:B------:R-:W1:Y:S02]  /*0170*/  LDC R0, c[0x0][0x398] ;  /* 0x0000e600ff007b82 */ /* 0x000e640000000800 */
[----:B------:R-:W-:Y:S01]  /*0180*/  IADD3 R16, PT, PT, -R2, RZ, RZ ;  /* 0x000000ff02107210 */ /* 0x000fe20007ffe1ff */
[----:B0-----:R-:W-:-:S02]  /*0190*/  ULEA UR4, UR6, UR4, 0x18 ;  /* 0x0000000406047291 */ /* 0x001fc4000f8ec0ff */
[----:B------:R-:W-:-:S04]  /*01a0*/  ULEA UR5, UR6, UR5, 0x18 ;  /* 0x0000000506057291 */ /* 0x000fc8000f8ec0ff */
[C---:B------:R-:W-:Y:S02]  /*01b0*/  LEA R5, R19.reuse, UR4, 0x7 ;  /* 0x0000000413057c11 */ /* 0x040fe4000f8e38ff */
[C---:B------:R-:W-:Y:S02]  /*01c0*/  LEA R3, R18.reuse, UR5, 0x2 ;  /* 0x0000000512037c11 */ /* 0x040fe4000f8e10ff */
[----:B------:R-:W-:Y:S02]  /*01d0*/  LEA R4, R18, R5, 0x2 ;  /* 0x0000000512047211 */ /* 0x000fe400078e10ff */
[----:B------:R-:W-:-:S07]  /*01e0*/  LEA R2, R19, R3, 0x7 ;  /* 0x0000000313027211 */ /* 0x000fce00078e38ff */
.L_x_1:
[----:B-1----:R-:W-:Y:S01]  /*01f0*/  MOV R6, R0 ;  /* 0x0000000000067202 */ /* 0x002fe20000000f00 */
[----:B------:R-:W-:Y:S01]  /*0200*/  HFMA2 R29, -RZ, RZ, 0, 0 ;  /* 0x00000000ff1d7431 */ /* 0x000fe200000001ff */
[----:B------:R-:W-:Y:S02]  /*0210*/  VIMNMX.U32 R9, PT, PT, R23, R18, !PT ;  /* 0x0000001217097248 */ /* 0x000fe40007fe0000 */
[-C--:B------:R-:W-:Y:S02]  /*0220*/  ISETP.GE.U32.AND P0, PT, R19, R6.reuse, PT ;  /* 0x000000061300720c */ /* 0x080fe40003f06070 */
[-C--:B------:R-:W-:Y:S02]  /*0230*/  ISETP.GE.U32.AND P1, PT, R9, R6.reuse, PT ;  /* 0x000000060900720c */ /* 0x080fe40003f26070 */
[----:B------:R-:W-:Y:S02]  /*0240*/  ISETP.GE.OR P0, PT, R21, R6, P0 ;  /* 0x000000061500720c */ /* 0x000fe40000706670 */
[----:B------:R-:W-:-:S09]  /*0250*/  MOV R20, RZ ;  /* 0x000000ff00147202 */ /* 0x000fd20000000f00 */
[----:B------:R-:W0:Y:S08]  /*0260*/  @!P1 LDC.64 R10, c[0x0][0x380] ;  /* 0x0000e000ff0a9b82 */ /* 0x000e300000000a00 */
[----:B------:R-:W1:Y:S01]  /*0270*/  @!P0 LDC.64 R8, c[0x0][0x388] ;  /* 0x0000e200ff088b82 */ /* 0x000e620000000a00 */
[----:B0-----:R-:W-:-:S05]  /*0280*/  @!P1 IMAD.WIDE.U32 R10, R7, 0x4, R10 ;  /* 0x00000004070a9825 */ /* 0x001fca00078e000a */
[----:B------:R-:W2:Y:S01]  /*0290*/  @!P1 LDG.E R29, desc[UR8][R10.64] ;  /* 0x000000080a1d9981 */ /* 0x000ea2000c1e1900 */
[----:B-1----:R-:W-:-:S05]  /*02a0*/  @!P0 IMAD.WIDE.U32 R8, R17, 0x4, R8 ;  /* 0x0000000411088825 */ /* 0x002fca00078e0008 */
[----:B------:R-:W3:Y:S04]  /*02b0*/  @!P0 LDG.E R20, desc[UR8][R8.64] ;  /* 0x0000000808148981 */ /* 0x000ee8000c1e1900 */
[----:B--2---:R-:W-:Y:S04]  /*02c0*/  STS [R4], R29 ;  /* 0x0000001d04007388 */ /* 0x004fe80000000800 */
[----:B---3--:R-:W-:Y:S01]  /*02d0*/  STS [R2], R20 ;  /* 0x0000001402007388 */ /* 0x008fe20000000800 */
[----:B------:R-:W-:Y:S06]  /*02e0*/  BAR.SYNC.DEFER_BLOCKING 0x0 ;  /* 0x0000000000007b1d */ /* 0x000fec0000010000 */
[----:B------:R-:W-:Y:S04]  /*02f0*/  LDS R24, [R3] ;  /* 0x0000000003187984 */ /* 0x000fe80000000800 */
[----:B------:R-:W0:Y:S04]  /*0300*/  LDS.128 R12, [R5] ;  /* 0x00000000050c7984 */ /* 0x000e280000000c00 */
[----:B------:R-:W1:Y:S04]  /*0310*/  LDS R26, [R3+0x80] ;  /* 0x00008000031a7984 */ /* 0x000e680000000800 */
[----:B------:R-:W2:Y:S04]  /*0320*/  LDS R27, [R3+0x100] ;  /* 0x00010000031b7984 */ /* 0x000ea80000000800 */
[----:B------:R-:W3:Y:S04]  /*0330*/  LDS R22, [R3+0x180] ;  /* 0x0001800003167984 */ /* 0x000ee80000000800 */
[----:B------:R-:W-:Y:S04]  /*0340*/  LDS.128 R8, [R5+0x10] ;  /* 0x0000100005087984 */ /* 0x000fe80000000c00 */
[----:B------:R-:W-:Y:S04]  /*0350*/  LDS R20, [R3+0x280] ;  /* 0x0002800003147984 */ /* 0x000fe80000000800 */
[----:B------:R-:W-:Y:S01]  /*0360*/  LDS R29, [R3+0xc00] ;  /* 0x000c0000031d7984 */ /* 0x000fe20000000800 */
[----:B0-----:R-:W-:-:S03]  /*0370*/  IMAD R12, R12, R24, R25 ;  /* 0x000000180c0c7224 */ /* 0x001fc600078e0219 */
[----:B------:R-:W0:Y:S01]  /*0380*/  LDS R25, [R3+0x200] ;  /* 0x0002000003197984 */ /* 0x000e220000000800 */
[----:B-1----:R-:W-:-:S03]  /*0390*/  IMAD R12, R26, R13, R12 ;  /* 0x0000000d1a0c7224 */ /* 0x002fc600078e020c */
[----:B------:R-:W-:Y:S01]  /*03a0*/  LDS R24, [R3+0xb80] ;  /* 0x000b800003187984 */ /* 0x000fe20000000800 */
[----:B--2---:R-:W-:-:S03]  /*03b0*/  IMAD R12, R27, R14, R12 ;  /* 0x0000000e1b0c7224 */ /* 0x004fc600078e020c */
[----:B------:R-:W1:Y:S01]  /*03c0*/  LDS R27, [R3+0x300] ;  /* 0x00030000031b7984 */ /* 0x000e620000000800 */
[----:B---3--:R-:W-:-:S03]  /*03d0*/  IMAD R12, R22, R15, R12 ;  /* 0x0000000f160c7224 */ /* 0x008fc600078e020c */
[----:B------:R-:W2:Y:S01]  /*03e0*/  LDS R22, [R3+0x380] ;  /* 0x0003800003167984 */ /* 0x000ea20000000800 */
[----:B0-----:R-:W-:-:S03]  /*03f0*/  IMAD R8, R8, R25, R12 ;  /* 0x0000001908087224 */ /* 0x001fc600078e020c */
[----:B------:R-:W-:Y:S04]  /*0400*/  LDS R25, [R3+0x400] ;  /* 0x0004000003197984 */ /* 0x000fe80000000800 */
[----:B------:R-:W0:Y:S01]  /*0410*/  LDS.128 R12, [R5+0x20] ;  /* 0x00002000050c7984 */ /* 0x000e220000000c00 */
[----:B------:R-:W-:-:S03]  /*0420*/  IMAD R8, R20, R9, R8 ;  /* 0x0000000914087224 */ /* 0x000fc600078e0208 */
[----:B------:R-:W3:Y:S01]  /*0430*/  LDS R20, [R3+0x480] ;  /* 0x0004800003147984 */ /* 0x000ee20000000800 */
[----:B-1----:R-:W-:-:S03]  /*0440*/  IMAD R8, R27, R10, R8 ;  /* 0x0000000a1b087224 */ /* 0x002fc600078e0208 */
[----:B------:R-:W1:Y:S01]  /*0450*/  LDS R27, [R3+0x500] ;  /* 0x00050000031b7984 */ /* 0x000e620000000800 */
[----:B--2---:R-:W-:-:S03]  /*0460*/  IMAD R8, R22, R11, R8 ;  /* 0x0000000b16087224 */ /* 0x004fc600078e0208 */
[----:B------:R-:W2:Y:S01]  /*0470*/  LDS R22, [R3+0x580] ;  /* 0x0005800003167984 */ /* 0x000ea20000000800 */
[----:B0-----:R-:W-:-:S03]  /*0480*/  IMAD R12, R12, R25, R8 ;  /* 0x000000190c0c7224 */ /* 0x001fc600078e0208 */
[----:B------:R-:W-:Y:S04]  /*0490*/  LDS R25, [R3+0x600] ;  /* 0x0006000003197984 */ /* 0x000fe80000000800 */
[----:B------:R-:W0:Y:S01]  /*04a0*/  LDS.128 R8, [R5+0x30] ;  /* 0x0000300005087984 */ /* 0x000e220000000c00 */
[----:B---3--:R-:W-:-:S03]  /*04b0*/  IMAD R12, R20, R13, R12 ;  /* 0x0000000d140c7224 */ /* 0x008fc600078e020c */
        /* <DEDUP_REMOVED lines=22> */
[----:B------:R-:W-:Y:S01]  /*0620*/  LDS R22, [R3+0xc80] ;  /* 0x000c800003167984 */ /* 0x000fe20000000800 */
[----:B0-----:R-:W-:-:S03]  /*0630*/  IMAD R8, R8, R25, R12 ;  /* 0x0000001908087224 */ /* 0x001fc600078e020c */
[----:B------:R-:W0:Y:S01]  /*0640*/  LDS.128 R12, [R5+0x60] ;  /* 0x00006000050c7984 */ /* 0x000e220000000c00 */
[----:B---3--:R-:W-:-:S03]  /*0650*/  IMAD R8, R20, R9, R8 ;  /* 0x0000000914087224 */ /* 0x008fc600078e0208 */
[----:B------:R-:W2:Y:S01]  /*0660*/  LDS R25, [R3+0xd00] ;  /* 0x000d000003197984 */ /* 0x000ea20000000800 */
[----:B-1----:R-:W-:-:S03]  /*0670*/  IMAD R8, R27, R10, R8 ;  /* 0x0000000a1b087224 */ /* 0x002fc600078e0208 */
[----:B------:R-:W1:Y:S01]  /*0680*/  LDS R20, [R3+0xd80] ;  /* 0x000d800003147984 */ /* 0x000e620000000800 */
[----:B------:R-:W-:-:S03]  /*0690*/  IMAD R8, R24, R11, R8 ;  /* 0x0000000b18087224 */ /* 0x000fc600078e0208 */
[----:B------:R-:W-:Y:S04]  /*06a0*/  LDS R27, [R3+0xe00] ;  /* 0x000e0000031b7984 */ /* 0x000fe80000000800 */
[----:B------:R-:W-:Y:S01]  /*06b0*/  LDS R24, [R3+0xe80] ;  /* 0x000e800003187984 */ /* 0x000fe20000000800 */
[----:B0-----:R-:W-:-:S03]  /*06c0*/  IMAD R12, R12, R29, R8 ;  /* 0x0000001d0c0c7224 */ /* 0x001fc600078e0208 */
[----:B------:R-:W0:Y:S01]  /*06d0*/  LDS.128 R8, [R5+0x70] ;  /* 0x0000700005087984 */ /* 0x000e220000000c00 */
[----:B------:R-:W-:-:S03]  /*06e0*/  IMAD R22, R22, R13, R12 ;  /* 0x0000000d16167224 */ /* 0x000fc600078e020c */
[----:B------:R-:W3:Y:S04]  /*06f0*/  LDS R13, [R3+0xf00] ;  /* 0x000f0000030d7984 */ /* 0x000ee80000000800 */
[----:B------:R-:W4:Y:S01]  /*0700*/  LDS R12, [R3+0xf80] ;  /* 0x000f8000030c7984 */ /* 0x000f220000000800 */
[----:B--2---:R-:W-:Y:S01]  /*0710*/  IMAD R14, R25, R14, R22 ;  /* 0x0000000e190e7224 */ /* 0x004fe200078e0216 */
[----:B------:R-:W-:-:S03]  /*0720*/  IADD3 R16, PT, PT, R16, 0x1, RZ ;  /* 0x0000000110107810 */ /* 0x000fc60007ffe0ff */
[----:B-1----:R-:W-:Y:S01]  /*0730*/  IMAD R14, R20, R15, R14 ;  /* 0x0000000f140e7224 */ /* 0x002fe200078e020e */
[----:B------:R-:W-:Y:S01]  /*0740*/  BAR.SYNC.DEFER_BLOCKING 0x0 ;  /* 0x0000000000007b1d */ /* 0x000fe20000010000 */
[----:B------:R-:W-:Y:S02]  /*0750*/  ISETP.NE.AND P0, PT, R16, RZ, PT ;  /* 0x000000ff1000720c */ /* 0x000fe40003f05270 */
[----:B------:R-:W-:Y:S02]  /*0760*/  IADD3 R18, PT, PT, R18, 0x20, RZ ;  /* 0x0000002012127810 */ /* 0x000fe40007ffe0ff */
[----:B------:R-:W-:Y:S02]  /*0770*/  IADD3 R19, PT, PT, R19, 0x20, RZ ;  /* 0x0000002013137810 */ /* 0x000fe40007ffe0ff */
[----:B------:R-:W-:Y:S02]  /*0780*/  IADD3 R7, PT, PT, R7, 0x20, RZ ;  /* 0x0000002007077810 */ /* 0x000fe40007ffe0ff */
[----:B------:R-:W-:Y:S01]  /*0790*/  LEA R17, R6, R17, 0x5 ;  /* 0x0000001106117211 */ /* 0x000fe200078e28ff */
[----:B0-----:R-:W-:-:S04]  /*07a0*/  IMAD R8, R8, R27, R14 ;  /* 0x0000001b08087224 */ /* 0x001fc800078e020e */
[----:B------:R-:W-:-:S04]  /*07b0*/  IMAD R8, R24, R9, R8 ;  /* 0x0000000918087224 */ /* 0x000fc800078e0208 */
[----:B---3--:R-:W-:-:S04]  /*07c0*/  IMAD R8, R13, R10, R8 ;  /* 0x0000000a0d087224 */ /* 0x008fc800078e0208 */
[----:B----4-:R-:W-:Y:S01]  /*07d0*/  IMAD R25, R12, R11, R8 ;  /* 0x0000000b0c197224 */ /* 0x010fe200078e0208 */
[----:B------:R-:W-:Y:S06]  /*07e0*/  @P0 BRA `(.L_x_1) ;  /* 0xfffffff800800947 */ /* 0x000fec000383ffff */
.L_x_0:
[----:B------:R-:W-:-:S04]  /*07f0*/  VIMNMX R3, PT, PT, R23, R21, !PT ;  /* 0x0000001517037248 */ /* 0x000fc80007fe0100 */
[----:B------:R-:W-:-:S13]  /*0800*/  ISETP.GE.AND P0, PT, R3, R6, PT ;  /* 0x000000060300720c */ /* 0x000fda0003f06270 */
[----:B------:R-:W-:Y:S05]  /*0810*/  @P0 EXIT ;  /* 0x000000000000094d */ /* 0x000fea0003800000 */
[----:B------:R-:W0:Y:S01]  /*0820*/  LDC.64 R2, c[0x0][0x390] ;  /* 0x0000e400ff027b82 */ /* 0x000e220000000a00 */
[----:B------:R-:W-:-:S04]  /*0830*/  IMAD R21, R23, R6, R21 ;  /* 0x0000000617157224 */ /* 0x000fc800078e0215 */
[----:B0-----:R-:W-:-:S05]  /*0840*/  IMAD.WIDE R2, R21, 0x4, R2 ;  /* 0x0000000415027825 */ /* 0x001fca00078e0202 */
[----:B------:R-:W-:Y:S01]  /*0850*/  STG.E desc[UR8][R2.64], R25 ;  /* 0x0000001902007986 */ /* 0x000fe2000c101908 */
[----:B------:R-:W-:Y:S05]  /*0860*/  EXIT ;  /* 0x000000000000794d */ /* 0x000fea0003800000 */
.L_x_2:
[----:B------:R-:W-:-:S00]  /*0870*/  BRA `(.L_x_2) ;  /* 0xfffffffc00fc7947 */ /* 0x000fc0000383ffff */
[----:B------:R-:W-:-:S00]  /*0880*/  NOP ;  /* 0x0000000000007918 */ /* 0x000fc00000000000 */
[----:B------:R-:W-:-:S00]  /*0890*/  NOP ;  /* 0x0000000000007918 */ /* 0x000fc00000000000 */
[----:B------:R-:W-:-:S00]  /*08a0*/  NOP ;  /* 0x0000000000007918 */ /* 0x000fc00000000000 */
[----:B------:R-:W-:-:S00]  /*08b0*/  NOP ;  /* 0x0000000000007918 */ /* 0x000fc00000000000 */
[----:B------:R-:W-:-:S00]  /*08c0*/  NOP ;  /* 0x0000000000007918 */ /* 0x000fc00000000000 */
[----:B------:R-:W-:-:S00]  /*08d0*/  NOP ;  /* 0x0000000000007918 */ /* 0x000fc00000000000 */
[----:B------:R-:W-:-:S00]  /*08e0*/  NOP ;  /* 0x0000000000007918 */ /* 0x000fc00000000000 */
[----:B------:R-:W-:-:S00]  /*08f0*/  NOP ;  /* 0x0000000000007918 */ /* 0x000fc00000000000 */
.L_x_3:


//--------------------- .nv.shared._Z18shared_matrix_multPKiS0_Pii --------------------------
	.section	.nv.shared._Z18shared_matrix_multPKiS0_Pii,"aw",@nobits
	.sectionflags	@""
	.align	4
.nv.shared._Z18shared_matrix_multPKiS0_Pii:
	.zero		9216


//--------------------- .nv.shared.reserved.0     --------------------------
	.section	.nv.shared.reserved.0,"aw",@nobits
	.weak		__nv_reservedSMEM_offset_0_alias
	.size		__nv_reservedSMEM_offset_0_alias, 0, 64
	.other		__nv_reservedSMEM_offset_0_alias,@"STO_CUDA_RESERVED_SHARED STV_DEFAULT"
__nv_reservedSMEM_offset_0_alias:
	.zero		0
	.zero		64


//--------------------- .nv.constant0._Z18shared_matrix_multPKiS0_Pii --------------------------
	.section	.nv.constant0._Z18shared_matrix_multPKiS0_Pii,"a",@progbits
	.sectionflags	@""
	.align	4
.nv.constant0._Z18shared_matrix_multPKiS0_Pii:
	.zero		924


//--------------------- SYMBOLS --------------------------

	.type		.nv.reservedSmem.offset0,@object
	.size		.nv.reservedSmem.offset0,0x4
	.type		.nv.reservedSmem.cap,@object
	.size		.nv.reservedSmem.cap,0x4
